//
// Generated by NVIDIA NVVM Compiler
//
// Compiler Build ID: CL-36424714
// Cuda compilation tools, release 13.0, V13.0.88
// Based on NVVM 20.0.0
//

.version 9.0
.target sm_100
.address_size 64

	// .globl	_Z3addiPfS_

.visible .entry _Z3addiPfS_(
	.param .u32 _Z3addiPfS__param_0,
	.param .u64 .ptr .align 1 _Z3addiPfS__param_1,
	.param .u64 .ptr .align 1 _Z3addiPfS__param_2
)
{
	.reg .pred 	%p<10>;
	.reg .b32 	%r<19>;
	.reg .b32 	%f<136>;
	.reg .b64 	%rd<22>;

	ld.param.u32 	%r12, [_Z3addiPfS__param_0];
	ld.param.u64 	%rd9, [_Z3addiPfS__param_1];
	ld.param.u64 	%rd10, [_Z3addiPfS__param_2];
	cvta.to.global.u64 	%rd1, %rd10;
	cvta.to.global.u64 	%rd2, %rd9;
	setp.lt.s32 	%p1, %r12, 1;
	@%p1 bra 	$L__BB0_12;
	and.b32  	%r1, %r12, 7;
	setp.lt.u32 	%p2, %r12, 8;
	mov.b32 	%r17, 0;
	@%p2 bra 	$L__BB0_4;
	and.b32  	%r17, %r12, 2147483640;
	neg.s32 	%r15, %r17;
	add.s64 	%rd21, %rd2, 16;
	add.s64 	%rd20, %rd1, 16;
$L__BB0_3:
	.pragma "nounroll";
	ld.global.f32 	%f1, [%rd21+-16];
	ld.global.f32 	%f2, [%rd20+-16];
	add.f32 	%f3, %f1, %f2;
	add.f32 	%f4, %f3, %f3;
	st.global.f32 	[%rd20+-16], %f4;
	ld.global.f32 	%f5, [%rd21+-16];
	mul.f32 	%f6, %f5, 0f40400000;
	st.global.f32 	[%rd21+-16], %f6;
	ld.global.f32 	%f7, [%rd20+-16];
	add.f32 	%f8, %f6, %f7;
	st.global.f32 	[%rd21+-16], %f8;
	mul.f32 	%f9, %f8, 0f40A00000;
	st.global.f32 	[%rd20+-16], %f9;
	ld.global.f32 	%f10, [%rd21+-12];
	ld.global.f32 	%f11, [%rd20+-12];
	add.f32 	%f12, %f10, %f11;
	add.f32 	%f13, %f12, %f12;
	st.global.f32 	[%rd20+-12], %f13;
	ld.global.f32 	%f14, [%rd21+-12];
	mul.f32 	%f15, %f14, 0f40400000;
	st.global.f32 	[%rd21+-12], %f15;
	ld.global.f32 	%f16, [%rd20+-12];
	add.f32 	%f17, %f15, %f16;
	st.global.f32 	[%rd21+-12], %f17;
	mul.f32 	%f18, %f17, 0f40A00000;
	st.global.f32 	[%rd20+-12], %f18;
	ld.global.f32 	%f19, [%rd21+-8];
	ld.global.f32 	%f20, [%rd20+-8];
	add.f32 	%f21, %f19, %f20;
	add.f32 	%f22, %f21, %f21;
	st.global.f32 	[%rd20+-8], %f22;
	ld.global.f32 	%f23, [%rd21+-8];
	mul.f32 	%f24, %f23, 0f40400000;
	st.global.f32 	[%rd21+-8], %f24;
	ld.global.f32 	%f25, [%rd20+-8];
	add.f32 	%f26, %f24, %f25;
	st.global.f32 	[%rd21+-8], %f26;
	mul.f32 	%f27, %f26, 0f40A00000;
	st.global.f32 	[%rd20+-8], %f27;
	ld.global.f32 	%f28, [%rd21+-4];
	ld.global.f32 	%f29, [%rd20+-4];
	add.f32 	%f30, %f28, %f29;
	add.f32 	%f31, %f30, %f30;
	st.global.f32 	[%rd20+-4], %f31;
	ld.global.f32 	%f32, [%rd21+-4];
	mul.f32 	%f33, %f32, 0f40400000;
	st.global.f32 	[%rd21+-4], %f33;
	ld.global.f32 	%f34, [%rd20+-4];
	add.f32 	%f35, %f33, %f34;
	st.global.f32 	[%rd21+-4], %f35;
	mul.f32 	%f36, %f35, 0f40A00000;
	st.global.f32 	[%rd20+-4], %f36;
	ld.global.f32 	%f37, [%rd21];
	ld.global.f32 	%f38, [%rd20];
	add.f32 	%f39, %f37, %f38;
	add.f32 	%f40, %f39, %f39;
	st.global.f32 	[%rd20], %f40;
	ld.global.f32 	%f41, [%rd21];
	mul.f32 	%f42, %f41, 0f40400000;
	st.global.f32 	[%rd21], %f42;
	ld.global.f32 	%f43, [%rd20];
	add.f32 	%f44, %f42, %f43;
	st.global.f32 	[%rd21], %f44;
	mul.f32 	%f45, %f44, 0f40A00000;
	st.global.f32 	[%rd20], %f45;
	ld.global.f32 	%f46, [%rd21+4];
	ld.global.f32 	%f47, [%rd20+4];
	add.f32 	%f48, %f46, %f47;
	add.f32 	%f49, %f48, %f48;
	st.global.f32 	[%rd20+4], %f49;
	ld.global.f32 	%f50, [%rd21+4];
	mul.f32 	%f51, %f50, 0f40400000;
	st.global.f32 	[%rd21+4], %f51;
	ld.global.f32 	%f52, [%rd20+4];
	add.f32 	%f53, %f51, %f52;
	st.global.f32 	[%rd21+4], %f53;
	mul.f32 	%f54, %f53, 0f40A00000;
	st.global.f32 	[%rd20+4], %f54;
	ld.global.f32 	%f55, [%rd21+8];
	ld.global.f32 	%f56, [%rd20+8];
	add.f32 	%f57, %f55, %f56;
	add.f32 	%f58, %f57, %f57;
	st.global.f32 	[%rd20+8], %f58;
	ld.global.f32 	%f59, [%rd21+8];
	mul.f32 	%f60, %f59, 0f40400000;
	st.global.f32 	[%rd21+8], %f60;
	ld.global.f32 	%f61, [%rd20+8];
	add.f32 	%f62, %f60, %f61;
	st.global.f32 	[%rd21+8], %f62;
	mul.f32 	%f63, %f62, 0f40A00000;
	st.global.f32 	[%rd20+8], %f63;
	ld.global.f32 	%f64, [%rd21+12];
	ld.global.f32 	%f65, [%rd20+12];
	add.f32 	%f66, %f64, %f65;
	add.f32 	%f67, %f66, %f66;
	st.global.f32 	[%rd20+12], %f67;
	ld.global.f32 	%f68, [%rd21+12];
	mul.f32 	%f69, %f68, 0f40400000;
	st.global.f32 	[%rd21+12], %f69;
	ld.global.f32 	%f70, [%rd20+12];
	add.f32 	%f71, %f69, %f70;
	st.global.f32 	[%rd21+12], %f71;
	mul.f32 	%f72, %f71, 0f40A00000;
	st.global.f32 	[%rd20+12], %f72;
	add.s32 	%r15, %r15, 8;
	add.s64 	%rd21, %rd21, 32;
	add.s64 	%rd20, %rd20, 32;
	setp.ne.s32 	%p3, %r15, 0;
	@%p3 bra 	$L__BB0_3;
$L__BB0_4:
	setp.eq.s32 	%p4, %r1, 0;
	@%p4 bra 	$L__BB0_12;
	and.b32  	%r7, %r12, 3;
	setp.lt.u32 	%p5, %r1, 4;
	@%p5 bra 	$L__BB0_7;
	mul.wide.u32 	%rd11, %r17, 4;
	add.s64 	%rd12, %rd2, %rd11;
	ld.global.f32 	%f73, [%rd12];
	add.s64 	%rd13, %rd1, %rd11;
	ld.global.f32 	%f74, [%rd13];
	add.f32 	%f75, %f73, %f74;
	add.f32 	%f76, %f75, %f75;
	st.global.f32 	[%rd13], %f76;
	ld.global.f32 	%f77, [%rd12];
	mul.f32 	%f78, %f77, 0f40400000;
	st.global.f32 	[%rd12], %f78;
	ld.global.f32 	%f79, [%rd13];
	add.f32 	%f80, %f78, %f79;
	st.global.f32 	[%rd12], %f80;
	mul.f32 	%f81, %f80, 0f40A00000;
	st.global.f32 	[%rd13], %f81;
	ld.global.f32 	%f82, [%rd12+4];
	ld.global.f32 	%f83, [%rd13+4];
	add.f32 	%f84, %f82, %f83;
	add.f32 	%f85, %f84, %f84;
	st.global.f32 	[%rd13+4], %f85;
	ld.global.f32 	%f86, [%rd12+4];
	mul.f32 	%f87, %f86, 0f40400000;
	st.global.f32 	[%rd12+4], %f87;
	ld.global.f32 	%f88, [%rd13+4];
	add.f32 	%f89, %f87, %f88;
	st.global.f32 	[%rd12+4], %f89;
	mul.f32 	%f90, %f89, 0f40A00000;
	st.global.f32 	[%rd13+4], %f90;
	ld.global.f32 	%f91, [%rd12+8];
	ld.global.f32 	%f92, [%rd13+8];
	add.f32 	%f93, %f91, %f92;
	add.f32 	%f94, %f93, %f93;
	st.global.f32 	[%rd13+8], %f94;
	ld.global.f32 	%f95, [%rd12+8];
	mul.f32 	%f96, %f95, 0f40400000;
	st.global.f32 	[%rd12+8], %f96;
	ld.global.f32 	%f97, [%rd13+8];
	add.f32 	%f98, %f96, %f97;
	st.global.f32 	[%rd12+8], %f98;
	mul.f32 	%f99, %f98, 0f40A00000;
	st.global.f32 	[%rd13+8], %f99;
	ld.global.f32 	%f100, [%rd12+12];
	ld.global.f32 	%f101, [%rd13+12];
	add.f32 	%f102, %f100, %f101;
	add.f32 	%f103, %f102, %f102;
	st.global.f32 	[%rd13+12], %f103;
	ld.global.f32 	%f104, [%rd12+12];
	mul.f32 	%f105, %f104, 0f40400000;
	st.global.f32 	[%rd12+12], %f105;
	ld.global.f32 	%f106, [%rd13+12];
	add.f32 	%f107, %f105, %f106;
	st.global.f32 	[%rd12+12], %f107;
	mul.f32 	%f108, %f107, 0f40A00000;
	st.global.f32 	[%rd13+12], %f108;
	add.s32 	%r17, %r17, 4;
$L__BB0_7:
	setp.eq.s32 	%p6, %r7, 0;
	@%p6 bra 	$L__BB0_12;
	setp.eq.s32 	%p7, %r7, 1;
	@%p7 bra 	$L__BB0_10;
	mul.wide.u32 	%rd14, %r17, 4;
	add.s64 	%rd15, %rd2, %rd14;
	ld.global.f32 	%f109, [%rd15];
	add.s64 	%rd16, %rd1, %rd14;
	ld.global.f32 	%f110, [%rd16];
	add.f32 	%f111, %f109, %f110;
	add.f32 	%f112, %f111, %f111;
	st.global.f32 	[%rd16], %f112;
	ld.global.f32 	%f113, [%rd15];
	mul.f32 	%f114, %f113, 0f40400000;
	st.global.f32 	[%rd15], %f114;
	ld.global.f32 	%f115, [%rd16];
	add.f32 	%f116, %f114, %f115;
	st.global.f32 	[%rd15], %f116;
	mul.f32 	%f117, %f116, 0f40A00000;
	st.global.f32 	[%rd16], %f117;
	ld.global.f32 	%f118, [%rd15+4];
	ld.global.f32 	%f119, [%rd16+4];
	add.f32 	%f120, %f118, %f119;
	add.f32 	%f121, %f120, %f120;
	st.global.f32 	[%rd16+4], %f121;
	ld.global.f32 	%f122, [%rd15+4];
	mul.f32 	%f123, %f122, 0f40400000;
	st.global.f32 	[%rd15+4], %f123;
	ld.global.f32 	%f124, [%rd16+4];
	add.f32 	%f125, %f123, %f124;
	st.global.f32 	[%rd15+4], %f125;
	mul.f32 	%f126, %f125, 0f40A00000;
	st.global.f32 	[%rd16+4], %f126;
	add.s32 	%r17, %r17, 2;
$L__BB0_10:
	and.b32  	%r14, %r12, 1;
	setp.eq.b32 	%p8, %r14, 1;
	not.pred 	%p9, %p8;
	@%p9 bra 	$L__BB0_12;
	mul.wide.u32 	%rd17, %r17, 4;
	add.s64 	%rd18, %rd2, %rd17;
	ld.global.f32 	%f127, [%rd18];
	add.s64 	%rd19, %rd1, %rd17;
	ld.global.f32 	%f128, [%rd19];
	add.f32 	%f129, %f127, %f128;
	add.f32 	%f130, %f129, %f129;
	st.global.f32 	[%rd19], %f130;
	ld.global.f32 	%f131, [%rd18];
	mul.f32 	%f132, %f131, 0f40400000;
	st.global.f32 	[%rd18], %f132;
	ld.global.f32 	%f133, [%rd19];
	add.f32 	%f134, %f132, %f133;
	st.global.f32 	[%rd18], %f134;
	mul.f32 	%f135, %f134, 0f40A00000;
	st.global.f32 	[%rd19], %f135;
$L__BB0_12:
	ret;

}


// ===== COMPILED SASS (sm_100) =====

	.target	sm_100

	.elftype	@"ET_EXEC"


//--------------------- .note.nv.tkinfo           --------------------------
	.section	.note.nv.tkinfo,"",@"SHT_NOTE"
	.sectionflags	@"SHF_NOTE_NV_TKINFO"
	.tkinfo
        /*0018*/ 	.word	0x00000002
        /*0030*/ 	.string	""
        /*0030*/ 	.string	"ptxas"
        /*0030*/ 	.string	"Cuda compilation tools, release 13.0, V13.0.88"
        /*0030*/ 	.string	"Build cuda_13.0.r13.0/compiler.36424714_0"
        /*0030*/ 	.string	"-arch sm_100 -m 64 "



//--------------------- .note.nv.cuinfo           --------------------------
	.section	.note.nv.cuinfo,"",@"SHT_NOTE"
	.sectionflags	@"SHF_NOTE_NV_CUINFO"
        /*0018*/ 	.short	0x0002
        /*001a*/ 	.short	0x0064
        /*001c*/ 	.short	0x0082
	.zero		2


//--------------------- .nv.info                  --------------------------
	.section	.nv.info,"",@"SHT_CUDA_INFO"
	.align	4


	//----- nvinfo : EIATTR_REGCOUNT
	.align		4
        /*0000*/ 	.byte	0x04, 0x2f
        /*0002*/ 	.short	(.L_1 - .L_0)
	.align		4
.L_0:
        /*0004*/ 	.word	index@(_Z3addiPfS_)
        /*0008*/ 	.word	0x00000014


	//----- nvinfo : EIATTR_FRAME_SIZE
	.align		4
.L_1:
        /*000c*/ 	.byte	0x04, 0x11
        /*000e*/ 	.short	(.L_3 - .L_2)
	.align		4
.L_2:
        /*0010*/ 	.word	index@(_Z3addiPfS_)
        /*0014*/ 	.word	0x00000000


	//----- nvinfo : EIATTR_MIN_STACK_SIZE
	.align		4
.L_3:
        /*0018*/ 	.byte	0x04, 0x12
        /*001a*/ 	.short	(.L_5 - .L_4)
	.align		4
.L_4:
        /*001c*/ 	.word	index@(_Z3addiPfS_)
        /*0020*/ 	.word	0x00000000
.L_5:


//--------------------- .nv.compat                --------------------------
	.section	.nv.compat,"",@"SHT_CUDA_COMPAT_INFO"
	.align	4
        /*0000*/ 	.byte	0x02, 0x09, 0x00, 0x00, 0x02, 0x02, 0x01, 0x00, 0x02, 0x05, 0x05, 0x00, 0x03, 0x07, 0x01, 0x01
        /*0010*/ 	.byte	0x02, 0x03, 0x00, 0x00, 0x02, 0x06, 0x01, 0x00, 0x04, 0x0b, 0x08, 0x00, 0x09, 0x00, 0x00, 0x00
        /*0020*/ 	.byte	0x00, 0x00, 0x00, 0x00


//--------------------- .nv.info._Z3addiPfS_      --------------------------
	.section	.nv.info._Z3addiPfS_,"",@"SHT_CUDA_INFO"
	.sectionflags	@""
	.align	4


	//----- nvinfo : EIATTR_CUDA_API_VERSION
	.align		4
        /*0000*/ 	.byte	0x04, 0x37
        /*0002*/ 	.short	(.L_7 - .L_6)
.L_6:
        /*0004*/ 	.word	0x00000082


	//----- nvinfo : EIATTR_KPARAM_INFO
	.align		4
.L_7:
        /*0008*/ 	.byte	0x04, 0x17
        /*000a*/ 	.short	(.L_9 - .L_8)
.L_8:
        /*000c*/ 	.word	0x00000000
        /*0010*/ 	.short	0x0002
        /*0012*/ 	.short	0x0010
        /*0014*/ 	.byte	0x00, 0xf5, 0x21, 0x00


	//----- nvinfo : EIATTR_KPARAM_INFO
	.align		4
.L_9:
        /*0018*/ 	.byte	0x04, 0x17
        /*001a*/ 	.short	(.L_11 - .L_10)
.L_10:
        /*001c*/ 	.word	0x00000000
        /*0020*/ 	.short	0x0001
        /*0022*/ 	.short	0x0008
        /*0024*/ 	.byte	0x00, 0xf5, 0x21, 0x00


	//----- nvinfo : EIATTR_KPARAM_INFO
	.align		4
.L_11:
        /*0028*/ 	.byte	0x04, 0x17
        /*002a*/ 	.short	(.L_13 - .L_12)
.L_12:
        /*002c*/ 	.word	0x00000000
        /*0030*/ 	.short	0x0000
        /*0032*/ 	.short	0x0000
        /*0034*/ 	.byte	0x00, 0xf0, 0x11, 0x00


	//----- nvinfo : EIATTR_SPARSE_MMA_MASK
	.align		4
.L_13:
        /*0038*/ 	.byte	0x03, 0x50
        /*003a*/ 	.short	0x0000


	//----- nvinfo : EIATTR_MAXREG_COUNT
	.align		4
        /*003c*/ 	.byte	0x03, 0x1b
        /*003e*/ 	.short	0x00ff


	//----- nvinfo : EIATTR_MERCURY_ISA_VERSION
	.align		4
        /*0040*/ 	.byte	0x03, 0x5f
        /*0042*/ 	.short	0x0101


	//----- nvinfo : EIATTR_VRC_CTA_INIT_COUNT
	.align		4
        /*0044*/ 	.byte	0x02, 0x4a
	.zero		1
	.zero		1


	//----- nvinfo : EIATTR_EXIT_INSTR_OFFSETS
	.align		4
        /*0048*/ 	.byte	0x04, 0x1c
        /*004a*/ 	.short	(.L_15 - .L_14)


	//   ....[0]....
.L_14:
        /*004c*/ 	.word	0x00000030


	//   ....[1]....
        /*0050*/ 	.word	0x00000890


	//   ....[2]....
        /*0054*/ 	.word	0x00000c70


	//   ....[3]....
        /*0058*/ 	.word	0x00000eb0


	//   ....[4]....
        /*005c*/ 	.word	0x00000fd0


	//----- nvinfo : EIATTR_CBANK_PARAM_SIZE
	.align		4
.L_15:
        /*0060*/ 	.byte	0x03, 0x19
        /*0062*/ 	.short	0x0018


	//----- nvinfo : EIATTR_PARAM_CBANK
	.align		4
        /*0064*/ 	.byte	0x04, 0x0a
        /*0066*/ 	.short	(.L_17 - .L_16)
	.align		4
.L_16:
        /*0068*/ 	.word	index@(.nv.constant0._Z3addiPfS_)
        /*006c*/ 	.short	0x0380
        /*006e*/ 	.short	0x0018


	//----- nvinfo : EIATTR_SW_WAR
	.align		4
.L_17:
        /*0070*/ 	.byte	0x04, 0x36
        /*0072*/ 	.short	(.L_19 - .L_18)
.L_18:
        /*0074*/ 	.word	0x00000008
.L_19:


//--------------------- .nv.callgraph             --------------------------
	.section	.nv.callgraph,"",@"SHT_CUDA_CALLGRAPH"
	.align	4
	.sectionentsize	8
	.align		4
        /*0000*/ 	.word	0x00000000
	.align		4
        /*0004*/ 	.word	0xffffffff
	.align		4
        /*0008*/ 	.word	0x00000000
	.align		4
        /*000c*/ 	.word	0xfffffffe
	.align		4
        /*0010*/ 	.word	0x00000000
	.align		4
        /*0014*/ 	.word	0xfffffffd
	.align		4
        /*0018*/ 	.word	0x00000000
	.align		4
        /*001c*/ 	.word	0xfffffffc


//--------------------- .text._Z3addiPfS_         --------------------------
	.section	.text._Z3addiPfS_,"ax",@progbits
	.align	128
        .global         _Z3addiPfS_
        .type           _Z3addiPfS_,@function
        .size           _Z3addiPfS_,(.L_x_5 - _Z3addiPfS_)
        .other          _Z3addiPfS_,@"STO_CUDA_ENTRY STV_DEFAULT"
_Z3addiPfS_:
.text._Z3addiPfS_:
[----:B------:R-:W-:Y:S08]  /*0000*/  LDC R1, c[0x0][0x37c] ;  /* 0x0000df00ff017b82 */ /* 0x000ff00000000800 */
[----:B------:R-:W0:Y:S02]  /*0010*/  LDC R6, c[0x0][0x380] ;  /* 0x0000e000ff067b82 */ /* 0x000e240000000800 */
[----:B0-----:R-:W-:-:S13]  /*0020*/  ISETP.GE.AND P0, PT, R6, 0x1, PT ;  /* 0x000000010600780c */ /* 0x001fda0003f06270 */
[----:B------:R-:W-:Y:S05]  /*0030*/  @!P0 EXIT ;  /* 0x000000000000894d */ /* 0x000fea0003800000 */
[C---:B------:R-:W-:Y:S01]  /*0040*/  ISETP.GE.U32.AND P1, PT, R6.reuse, 0x8, PT ;  /* 0x000000080600780c */ /* 0x040fe20003f26070 */
[----:B------:R-:W0:Y:S01]  /*0050*/  LDCU.64 UR8, c[0x0][0x358] ;  /* 0x00006b00ff0877ac */ /* 0x000e220008000a00 */
[----:B------:R-:W-:Y:S01]  /*0060*/  LOP3.LUT R10, R6, 0x7, RZ, 0xc0, !PT ;  /* 0x00000007060a7812 */ /* 0x000fe200078ec0ff */
[----:B------:R-:W-:-:S03]  /*0070*/  HFMA2 R0, -RZ, RZ, 0, 0 ;  /* 0x00000000ff007431 */ /* 0x000fc600000001ff */
[----:B------:R-:W-:-:S07]  /*0080*/  ISETP.NE.AND P0, PT, R10, RZ, PT ;  /* 0x000000ff0a00720c */ /* 0x000fce0003f05270 */
[----:B------:R-:W-:Y:S06]  /*0090*/  @!P1 BRA `(.L_x_0) ;  /* 0x0000000400fc9947 */ /* 0x000fec0003800000 */
[----:B------:R-:W1:Y:S01]  /*00a0*/  LDCU.64 UR6, c[0x0][0x388] ;  /* 0x00007100ff0677ac */ /* 0x000e620008000a00 */
[----:B------:R-:W-:Y:S01]  /*00b0*/  LOP3.LUT R0, R6, 0x7ffffff8, RZ, 0xc0, !PT ;  /* 0x7ffffff806007812 */ /* 0x000fe200078ec0ff */
[----:B------:R-:W2:Y:S03]  /*00c0*/  LDCU.64 UR4, c[0x0][0x390] ;  /* 0x00007200ff0477ac */ /* 0x000ea60008000a00 */
[----:B------:R-:W-:Y:S01]  /*00d0*/  IADD3 R7, PT, PT, -R0, RZ, RZ ;  /* 0x000000ff00077210 */ /* 0x000fe20007ffe1ff */
[----:B-1----:R-:W-:Y:S02]  /*00e0*/  UIADD3 UR6, UP0, UPT, UR6, 0x10, URZ ;  /* 0x0000001006067890 */ /* 0x002fe4000ff1e0ff */
[----:B--2---:R-:W-:Y:S02]  /*00f0*/  UIADD3 UR4, UP1, UPT, UR4, 0x10, URZ ;  /* 0x0000001004047890 */ /* 0x004fe4000ff3e0ff */
[----:B------:R-:W-:-:S02]  /*0100*/  UIADD3.X UR7, UPT, UPT, URZ, UR7, URZ, UP0, !UPT ;  /* 0x00000007ff077290 */ /* 0x000fc400087fe4ff */
[----:B------:R-:W-:Y:S01]  /*0110*/  MOV R12, UR6 ;  /* 0x00000006000c7c02 */ /* 0x000fe20008000f00 */
[----:B------:R-:W-:Y:S01]  /*0120*/  UIADD3.X UR5, UPT, UPT, URZ, UR5, URZ, UP1, !UPT ;  /* 0x00000005ff057290 */ /* 0x000fe20008ffe4ff */
[----:B------:R-:W-:Y:S02]  /*0130*/  MOV R8, UR4 ;  /* 0x0000000400087c02 */ /* 0x000fe40008000f00 */
[----:B------:R-:W-:-:S03]  /*0140*/  MOV R17, UR7 ;  /* 0x0000000700117c02 */ /* 0x000fc60008000f00 */
[----:B------:R-:W-:-:S07]  /*0150*/  MOV R9, UR5 ;  /* 0x0000000500097c02 */ /* 0x000fce0008000f00 */
.L_x_1:
[----:B-1----:R-:W-:Y:S02]  /*0160*/  MOV R2, R12 ;  /* 0x0000000c00027202 */ /* 0x002fe40000000f00 */
[----:B------:R-:W-:Y:S02]  /*0170*/  MOV R3, R17 ;  /* 0x0000001100037202 */ /* 0x000fe40000000f00 */
[----:B------:R-:W-:Y:S02]  /*0180*/  MOV R4, R8 ;  /* 0x0000000800047202 */ /* 0x000fe40000000f00 */
[----:B------:R-:W-:Y:S01]  /*0190*/  MOV R5, R9 ;  /* 0x0000000900057202 */ /* 0x000fe20000000f00 */
[----:B0-----:R-:W2:Y:S04]  /*01a0*/  LDG.E R8, desc[UR8][R2.64+-0x10] ;  /* 0xfffff00802087981 */ /* 0x001ea8000c1e1900 */
[----:B------:R-:W2:Y:S02]  /*01b0*/  LDG.E R9, desc[UR8][R4.64+-0x10] ;  /* 0xfffff00804097981 */ /* 0x000ea4000c1e1900 */
[----:B--2---:R-:W-:-:S04]  /*01c0*/  FADD R8, R8, R9 ;  /* 0x0000000908087221 */ /* 0x004fc80000000000 */
[----:B------:R-:W-:-:S05]  /*01d0*/  FADD R9, R8, R8 ;  /* 0x0000000808097221 */ /* 0x000fca0000000000 */
[----:B------:R0:W-:Y:S04]  /*01e0*/  STG.E desc[UR8][R4.64+-0x10], R9 ;  /* 0xfffff00904007986 */ /* 0x0001e8000c101908 */
[----:B------:R-:W2:Y:S02]  /*01f0*/  LDG.E R8, desc[UR8][R2.64+-0x10] ;  /* 0xfffff00802087981 */ /* 0x000ea4000c1e1900 */
[----:B--2---:R-:W-:-:S05]  /*0200*/  FMUL R11, R8, 3 ;  /* 0x40400000080b7820 */ /* 0x004fca0000400000 */
[----:B------:R1:W-:Y:S04]  /*0210*/  STG.E desc[UR8][R2.64+-0x10], R11 ;  /* 0xfffff00b02007986 */ /* 0x0003e8000c101908 */
[----:B------:R-:W2:Y:S02]  /*0220*/  LDG.E R8, desc[UR8][R4.64+-0x10] ;  /* 0xfffff00804087981 */ /* 0x000ea4000c1e1900 */
[----:B--2---:R-:W-:-:S04]  /*0230*/  FADD R13, R11, R8 ;  /* 0x000000080b0d7221 */ /* 0x004fc80000000000 */
[----:B------:R-:W-:Y:S01]  /*0240*/  FMUL R15, R13, 5 ;  /* 0x40a000000d0f7820 */ /* 0x000fe20000400000 */
[----:B------:R2:W-:Y:S04]  /*0250*/  STG.E desc[UR8][R2.64+-0x10], R13 ;  /* 0xfffff00d02007986 */ /* 0x0005e8000c101908 */
[----:B------:R3:W-:Y:S04]  /*0260*/  STG.E desc[UR8][R4.64+-0x10], R15 ;  /* 0xfffff00f04007986 */ /* 0x0007e8000c101908 */
[----:B------:R-:W4:Y:S04]  /*0270*/  LDG.E R17, desc[UR8][R4.64+-0xc] ;  /* 0xfffff40804117981 */ /* 0x000f28000c1e1900 */
[----:B------:R-:W4:Y:S02]  /*0280*/  LDG.E R8, desc[UR8][R2.64+-0xc] ;  /* 0xfffff40802087981 */ /* 0x000f24000c1e1900 */
[----:B----4-:R-:W-:-:S04]  /*0290*/  FADD R8, R8, R17 ;  /* 0x0000001108087221 */ /* 0x010fc80000000000 */
[----:B0-----:R-:W-:-:S05]  /*02a0*/  FADD R9, R8, R8 ;  /* 0x0000000808097221 */ /* 0x001fca0000000000 */
[----:B------:R0:W-:Y:S04]  /*02b0*/  STG.E desc[UR8][R4.64+-0xc], R9 ;  /* 0xfffff40904007986 */ /* 0x0001e8000c101908 */
[----:B------:R-:W1:Y:S02]  /*02c0*/  LDG.E R8, desc[UR8][R2.64+-0xc] ;  /* 0xfffff40802087981 */ /* 0x000e64000c1e1900 */
[----:B-1----:R-:W-:-:S05]  /*02d0*/  FMUL R11, R8, 3 ;  /* 0x40400000080b7820 */ /* 0x002fca0000400000 */
[----:B------:R1:W-:Y:S04]  /*02e0*/  STG.E desc[UR8][R2.64+-0xc], R11 ;  /* 0xfffff40b02007986 */ /* 0x0003e8000c101908 */
[----:B------:R-:W2:Y:S02]  /*02f0*/  LDG.E R8, desc[UR8][R4.64+-0xc] ;  /* 0xfffff40804087981 */ /* 0x000ea4000c1e1900 */
[----:B--2---:R-:W-:-:S04]  /*0300*/  FADD R13, R11, R8 ;  /* 0x000000080b0d7221 */ /* 0x004fc80000000000 */
[----:B---3--:R-:W-:Y:S01]  /*0310*/  FMUL R15, R13, 5 ;  /* 0x40a000000d0f7820 */ /* 0x008fe20000400000 */
        /* <DEDUP_REMOVED lines=72> */
[----:B------:R-:W1:Y:S01]  /*07a0*/  LDG.E R8, desc[UR8][R2.64+0xc] ;  /* 0x00000c0802087981 */ /* 0x000e62000c1e1900 */
[----:B------:R-:W-:Y:S01]  /*07b0*/  IADD3 R7, PT, PT, R7, 0x8, RZ ;  /* 0x0000000807077810 */ /* 0x000fe20007ffe0ff */
[----:B-1----:R-:W-:-:S05]  /*07c0*/  FMUL R11, R8, 3 ;  /* 0x40400000080b7820 */ /* 0x002fca0000400000 */
[----:B------:R1:W-:Y:S04]  /*07d0*/  STG.E desc[UR8][R2.64+0xc], R11 ;  /* 0x00000c0b02007986 */ /* 0x0003e8000c101908 */
[----:B------:R-:W2:Y:S01]  /*07e0*/  LDG.E R8, desc[UR8][R4.64+0xc] ;  /* 0x00000c0804087981 */ /* 0x000ea2000c1e1900 */
[----:B------:R-:W-:Y:S02]  /*07f0*/  ISETP.NE.AND P1, PT, R7, RZ, PT ;  /* 0x000000ff0700720c */ /* 0x000fe40003f25270 */
[----:B------:R-:W-:-:S04]  /*0800*/  IADD3 R12, P2, PT, R2, 0x20, RZ ;  /* 0x00000020020c7810 */ /* 0x000fc80007f5e0ff */
[----:B------:R-:W-:Y:S01]  /*0810*/  IADD3.X R17, PT, PT, RZ, R3, RZ, P2, !PT ;  /* 0x00000003ff117210 */ /* 0x000fe200017fe4ff */
[----:B--2---:R-:W-:Y:S01]  /*0820*/  FADD R13, R11, R8 ;  /* 0x000000080b0d7221 */ /* 0x004fe20000000000 */
[----:B------:R-:W-:-:S03]  /*0830*/  IADD3 R8, P3, PT, R4, 0x20, RZ ;  /* 0x0000002004087810 */ /* 0x000fc60007f7e0ff */
[----:B---3--:R-:W-:Y:S01]  /*0840*/  FMUL R15, R13, 5 ;  /* 0x40a000000d0f7820 */ /* 0x008fe20000400000 */
[----:B------:R1:W-:Y:S01]  /*0850*/  STG.E desc[UR8][R2.64+0xc], R13 ;  /* 0x00000c0d02007986 */ /* 0x0003e2000c101908 */
[----:B0-----:R-:W-:-:S03]  /*0860*/  IADD3.X R9, PT, PT, RZ, R5, RZ, P3, !PT ;  /* 0x00000005ff097210 */ /* 0x001fc60001ffe4ff */
[----:B------:R1:W-:Y:S01]  /*0870*/  STG.E desc[UR8][R4.64+0xc], R15 ;  /* 0x00000c0f04007986 */ /* 0x0003e2000c101908 */
[----:B------:R-:W-:Y:S05]  /*0880*/  @P1 BRA `(.L_x_1) ;  /* 0xfffffff800341947 */ /* 0x000fea000383ffff */
.L_x_0:
[----:B0-----:R-:W-:Y:S05]  /*0890*/  @!P0 EXIT ;  /* 0x000000000000894d */ /* 0x001fea0003800000 */
[----:B------:R-:W-:Y:S02]  /*08a0*/  ISETP.GE.U32.AND P0, PT, R10, 0x4, PT ;  /* 0x000000040a00780c */ /* 0x000fe40003f06070 */
[----:B------:R-:W-:-:S04]  /*08b0*/  LOP3.LUT R12, R6, 0x3, RZ, 0xc0, !PT ;  /* 0x00000003060c7812 */ /* 0x000fc800078ec0ff */
[----:B------:R-:W-:-:S07]  /*08c0*/  ISETP.NE.AND P1, PT, R12, RZ, PT ;  /* 0x000000ff0c00720c */ /* 0x000fce0003f25270 */
[----:B------:R-:W-:Y:S06]  /*08d0*/  @!P0 BRA `(.L_x_2) ;  /* 0x0000000000e48947 */ /* 0x000fec0003800000 */
[----:B-1----:R-:W0:Y:S08]  /*08e0*/  LDC.64 R2, c[0x0][0x388] ;  /* 0x0000e200ff027b82 */ /* 0x002e300000000a00 */
[----:B------:R-:W1:Y:S01]  /*08f0*/  LDC.64 R4, c[0x0][0x390] ;  /* 0x0000e400ff047b82 */ /* 0x000e620000000a00 */
[----:B0-----:R-:W-:-:S05]  /*0900*/  IMAD.WIDE.U32 R2, R0, 0x4, R2 ;  /* 0x0000000400027825 */ /* 0x001fca00078e0002 */
[----:B------:R-:W2:Y:S01]  /*0910*/  LDG.E R7, desc[UR8][R2.64] ;  /* 0x0000000802077981 */ /* 0x000ea2000c1e1900 */
[----:B-1----:R-:W-:-:S05]  /*0920*/  IMAD.WIDE.U32 R4, R0, 0x4, R4 ;  /* 0x0000000400047825 */ /* 0x002fca00078e0004 */
        /* <DEDUP_REMOVED lines=46> */
[----:B------:R-:W2:Y:S01]  /*0c10*/  LDG.E R8, desc[UR8][R4.64+0xc] ;  /* 0x00000c0804087981 */ /* 0x000ea2000c1e1900 */
[----:B------:R-:W-:Y:S01]  /*0c20*/  IADD3 R0, PT, PT, R0, 0x4, RZ ;  /* 0x0000000400007810 */ /* 0x000fe20007ffe0ff */
[----:B--2---:R-:W-:-:S04]  /*0c30*/  FADD R11, R9, R8 ;  /* 0x00000008090b7221 */ /* 0x004fc80000000000 */
[----:B---3--:R-:W-:Y:S01]  /*0c40*/  FMUL R13, R11, 5 ;  /* 0x40a000000b0d7820 */ /* 0x008fe20000400000 */
[----:B------:R0:W-:Y:S04]  /*0c50*/  STG.E desc[UR8][R2.64+0xc], R11 ;  /* 0x00000c0b02007986 */ /* 0x0001e8000c101908 */
[----:B------:R0:W-:Y:S02]  /*0c60*/  STG.E desc[UR8][R4.64+0xc], R13 ;  /* 0x00000c0d04007986 */ /* 0x0001e4000c101908 */
.L_x_2:
[----:B------:R-:W-:Y:S05]  /*0c70*/  @!P1 EXIT ;  /* 0x000000000000994d */ /* 0x000fea0003800000 */
[----:B------:R-:W-:Y:S02]  /*0c80*/  ISETP.NE.AND P0, PT, R12, 0x1, PT ;  /* 0x000000010c00780c */ /* 0x000fe40003f05270 */
[----:B------:R-:W-:-:S04]  /*0c90*/  LOP3.LUT R6, R6, 0x1, RZ, 0xc0, !PT ;  /* 0x0000000106067812 */ /* 0x000fc800078ec0ff */
[----:B------:R-:W-:-:S07]  /*0ca0*/  ISETP.NE.U32.AND P1, PT, R6, 0x1, PT ;  /* 0x000000010600780c */ /* 0x000fce0003f25070 */
[----:B------:R-:W-:Y:S06]  /*0cb0*/  @!P0 BRA `(.L_x_3) ;  /* 0x00000000007c8947 */ /* 0x000fec0003800000 */
[----:B01----:R-:W0:Y:S08]  /*0cc0*/  LDC.64 R2, c[0x0][0x388] ;  /* 0x0000e200ff027b82 */ /* 0x003e300000000a00 */
        /* <DEDUP_REMOVED lines=30> */
.L_x_3:
[----:B------:R-:W-:Y:S05]  /*0eb0*/  @P1 EXIT ;  /* 0x000000000000194d */ /* 0x000fea0003800000 */
[----:B01--4-:R-:W0:Y:S08]  /*0ec0*/  LDC.64 R2, c[0x0][0x388] ;  /* 0x0000e200ff027b82 */ /* 0x013e300000000a00 */
[----:B------:R-:W1:Y:S01]  /*0ed0*/  LDC.64 R4, c[0x0][0x390] ;  /* 0x0000e400ff047b82 */ /* 0x000e620000000a00 */
[----:B0-----:R-:W-:-:S04]  /*0ee0*/  IMAD.WIDE.U32 R2, R0, 0x4, R2 ;  /* 0x0000000400027825 */ /* 0x001fc800078e0002 */
[----:B-1----:R-:W-:Y:S02]  /*0ef0*/  IMAD.WIDE.U32 R4, R0, 0x4, R4 ;  /* 0x0000000400047825 */ /* 0x002fe400078e0004 */
[----:B------:R-:W2:Y:S04]  /*0f00*/  LDG.E R0, desc[UR8][R2.64] ;  /* 0x0000000802007981 */ /* 0x000ea8000c1e1900 */
[----:B------:R-:W2:Y:S02]  /*0f10*/  LDG.E R7, desc[UR8][R4.64] ;  /* 0x0000000804077981 */ /* 0x000ea4000c1e1900 */
[----:B--2---:R-:W-:-:S04]  /*0f20*/  FADD R0, R0, R7 ;  /* 0x0000000700007221 */ /* 0x004fc80000000000 */
[----:B------:R-:W-:-:S05]  /*0f30*/  FADD R7, R0, R0 ;  /* 0x0000000000077221 */ /* 0x000fca0000000000 */
[----:B------:R-:W-:Y:S04]  /*0f40*/  STG.E desc[UR8][R4.64], R7 ;  /* 0x0000000704007986 */ /* 0x000fe8000c101908 */
[----:B------:R-:W2:Y:S02]  /*0f50*/  LDG.E R0, desc[UR8][R2.64] ;  /* 0x0000000802007981 */ /* 0x000ea4000c1e1900 */
[----:B--2---:R-:W-:-:S05]  /*0f60*/  FMUL R9, R0, 3 ;  /* 0x4040000000097820 */ /* 0x004fca0000400000 */
[----:B------:R-:W-:Y:S04]  /*0f70*/  STG.E desc[UR8][R2.64], R9 ;  /* 0x0000000902007986 */ /* 0x000fe8000c101908 */
[----:B------:R-:W2:Y:S02]  /*0f80*/  LDG.E R0, desc[UR8][R4.64] ;  /* 0x0000000804007981 */ /* 0x000ea4000c1e1900 */
[----:B--2---:R-:W-:-:S04]  /*0f90*/  FADD R11, R9, R0 ;  /* 0x00000000090b7221 */ /* 0x004fc80000000000 */
[----:B------:R-:W-:Y:S01]  /*0fa0*/  FMUL R13, R11, 5 ;  /* 0x40a000000b0d7820 */ /* 0x000fe20000400000 */
[----:B------:R-:W-:Y:S04]  /*0fb0*/  STG.E desc[UR8][R2.64], R11 ;  /* 0x0000000b02007986 */ /* 0x000fe8000c101908 */
[----:B------:R-:W-:Y:S01]  /*0fc0*/  STG.E desc[UR8][R4.64], R13 ;  /* 0x0000000d04007986 */ /* 0x000fe2000c101908 */
[----:B------:R-:W-:Y:S05]  /*0fd0*/  EXIT ;  /* 0x000000000000794d */ /* 0x000fea0003800000 */
.L_x_4:
[----:B------:R-:W-:-:S00]  /*0fe0*/  BRA `(.L_x_4) ;  /* 0xfffffffc00fc7947 */ /* 0x000fc0000383ffff */
[----:B------:R-:W-:-:S00]  /*0ff0*/  NOP ;  /* 0x0000000000007918 */ /* 0x000fc00000000000 */
        /* <DEDUP_REMOVED lines=8> */
.L_x_5:


//--------------------- .nv.shared.reserved.0     --------------------------
	.section	.nv.shared.reserved.0,"aw",@nobits
	.weak		__nv_reservedSMEM_offset_0_alias
	.size		__nv_reservedSMEM_offset_0_alias, 0, 64
	.other		__nv_reservedSMEM_offset_0_alias,@"STO_CUDA_RESERVED_SHARED STV_DEFAULT"
__nv_reservedSMEM_offset_0_alias:
	.zero		0
	.zero		64


//--------------------- .nv.constant0._Z3addiPfS_ --------------------------
	.section	.nv.constant0._Z3addiPfS_,"a",@progbits
	.sectionflags	@""
	.align	4
.nv.constant0._Z3addiPfS_:
	.zero		920


//--------------------- SYMBOLS --------------------------

	.type		.nv.reservedSmem.offset0,@object
	.size		.nv.reservedSmem.offset0,0x4
